//
// Generated by NVIDIA NVVM Compiler
//
// Compiler Build ID: CL-36424714
// Cuda compilation tools, release 13.0, V13.0.88
// Based on NVVM 20.0.0
//

.version 9.0
.target sm_100
.address_size 64

	// .globl	_Z31rayIntersectsAnyTrianglesKernel7Point3DPS_P8TriangleiPb

.visible .entry _Z31rayIntersectsAnyTrianglesKernel7Point3DPS_P8TriangleiPb(
	.param .align 8 .b8 _Z31rayIntersectsAnyTrianglesKernel7Point3DPS_P8TriangleiPb_param_0[24],
	.param .u64 .ptr .align 1 _Z31rayIntersectsAnyTrianglesKernel7Point3DPS_P8TriangleiPb_param_1,
	.param .u64 .ptr .align 1 _Z31rayIntersectsAnyTrianglesKernel7Point3DPS_P8TriangleiPb_param_2,
	.param .u32 _Z31rayIntersectsAnyTrianglesKernel7Point3DPS_P8TriangleiPb_param_3,
	.param .u64 .ptr .align 1 _Z31rayIntersectsAnyTrianglesKernel7Point3DPS_P8TriangleiPb_param_4
)
{
	.reg .pred 	%p<30>;
	.reg .b16 	%rs<5>;
	.reg .b32 	%r<13>;
	.reg .b64 	%rd<20>;
	.reg .b64 	%fd<171>;

	ld.param.f64 	%fd71, [_Z31rayIntersectsAnyTrianglesKernel7Point3DPS_P8TriangleiPb_param_0+16];
	ld.param.f64 	%fd70, [_Z31rayIntersectsAnyTrianglesKernel7Point3DPS_P8TriangleiPb_param_0+8];
	ld.param.f64 	%fd69, [_Z31rayIntersectsAnyTrianglesKernel7Point3DPS_P8TriangleiPb_param_0];
	ld.param.u64 	%rd8, [_Z31rayIntersectsAnyTrianglesKernel7Point3DPS_P8TriangleiPb_param_1];
	ld.param.u64 	%rd9, [_Z31rayIntersectsAnyTrianglesKernel7Point3DPS_P8TriangleiPb_param_2];
	ld.param.u32 	%r4, [_Z31rayIntersectsAnyTrianglesKernel7Point3DPS_P8TriangleiPb_param_3];
	ld.param.u64 	%rd10, [_Z31rayIntersectsAnyTrianglesKernel7Point3DPS_P8TriangleiPb_param_4];
	cvta.to.global.u64 	%rd1, %rd9;
	cvta.to.global.u64 	%rd11, %rd10;
	cvta.to.global.u64 	%rd12, %rd8;
	mov.u32 	%r5, %ctaid.x;
	mov.u32 	%r6, %ntid.x;
	mov.u32 	%r7, %tid.x;
	mad.lo.s32 	%r8, %r5, %r6, %r7;
	cvt.s64.s32 	%rd13, %r8;
	mul.wide.s32 	%rd14, %r8, 24;
	add.s64 	%rd15, %rd12, %rd14;
	ld.global.f64 	%fd1, [%rd15];
	ld.global.f64 	%fd2, [%rd15+8];
	ld.global.f64 	%fd3, [%rd15+16];
	add.s64 	%rd2, %rd11, %rd13;
	mov.b16 	%rs1, 0;
	st.global.u8 	[%rd2], %rs1;
	setp.lt.s32 	%p1, %r4, 1;
	@%p1 bra 	$L__BB0_21;
	setp.eq.s32 	%p2, %r4, 1;
	mov.b64 	%rd19, 0;
	@%p2 bra 	$L__BB0_15;
	and.b32  	%r9, %r4, 2147483646;
	neg.s32 	%r12, %r9;
	add.s64 	%rd18, %rd1, 72;
$L__BB0_3:
	ld.global.f64 	%fd6, [%rd18+-72];
	ld.global.f64 	%fd7, [%rd18+-64];
	ld.global.f64 	%fd8, [%rd18+-56];
	ld.global.f64 	%fd72, [%rd18+-48];
	ld.global.f64 	%fd73, [%rd18+-40];
	ld.global.f64 	%fd74, [%rd18+-32];
	ld.global.f64 	%fd75, [%rd18+-24];
	ld.global.f64 	%fd76, [%rd18+-16];
	ld.global.f64 	%fd77, [%rd18+-8];
	sub.f64 	%fd9, %fd72, %fd6;
	sub.f64 	%fd10, %fd73, %fd7;
	sub.f64 	%fd11, %fd74, %fd8;
	sub.f64 	%fd12, %fd75, %fd6;
	sub.f64 	%fd13, %fd76, %fd7;
	sub.f64 	%fd14, %fd77, %fd8;
	mul.f64 	%fd78, %fd2, %fd14;
	mul.f64 	%fd79, %fd3, %fd13;
	sub.f64 	%fd15, %fd78, %fd79;
	mul.f64 	%fd80, %fd3, %fd12;
	mul.f64 	%fd81, %fd1, %fd14;
	sub.f64 	%fd16, %fd80, %fd81;
	mul.f64 	%fd82, %fd1, %fd13;
	mul.f64 	%fd83, %fd2, %fd12;
	sub.f64 	%fd17, %fd82, %fd83;
	mul.f64 	%fd84, %fd10, %fd16;
	fma.rn.f64 	%fd85, %fd9, %fd15, %fd84;
	fma.rn.f64 	%fd18, %fd11, %fd17, %fd85;
	abs.f64 	%fd86, %fd18;
	setp.lt.f64 	%p3, %fd86, 0d3E7AD7F2A0000000;
	@%p3 bra 	$L__BB0_8;
	rcp.rn.f64 	%fd19, %fd18;
	sub.f64 	%fd20, %fd69, %fd6;
	sub.f64 	%fd21, %fd70, %fd7;
	sub.f64 	%fd22, %fd71, %fd8;
	mul.f64 	%fd87, %fd21, %fd16;
	fma.rn.f64 	%fd88, %fd20, %fd15, %fd87;
	fma.rn.f64 	%fd89, %fd22, %fd17, %fd88;
	mul.f64 	%fd23, %fd89, %fd19;
	setp.lt.f64 	%p4, %fd23, 0d0000000000000000;
	setp.gt.f64 	%p5, %fd23, 0d3FF0000000000000;
	or.pred  	%p6, %p4, %p5;
	@%p6 bra 	$L__BB0_8;
	mul.f64 	%fd90, %fd21, %fd11;
	mul.f64 	%fd91, %fd22, %fd10;
	sub.f64 	%fd24, %fd90, %fd91;
	mul.f64 	%fd92, %fd22, %fd9;
	mul.f64 	%fd93, %fd20, %fd11;
	sub.f64 	%fd25, %fd92, %fd93;
	mul.f64 	%fd94, %fd20, %fd10;
	mul.f64 	%fd95, %fd21, %fd9;
	sub.f64 	%fd26, %fd94, %fd95;
	mul.f64 	%fd96, %fd2, %fd25;
	fma.rn.f64 	%fd97, %fd1, %fd24, %fd96;
	fma.rn.f64 	%fd98, %fd3, %fd26, %fd97;
	mul.f64 	%fd99, %fd98, %fd19;
	setp.lt.f64 	%p7, %fd99, 0d0000000000000000;
	add.f64 	%fd100, %fd23, %fd99;
	setp.gt.f64 	%p8, %fd100, 0d3FF0000000000000;
	or.pred  	%p9, %p7, %p8;
	@%p9 bra 	$L__BB0_8;
	mul.f64 	%fd101, %fd13, %fd25;
	fma.rn.f64 	%fd102, %fd12, %fd24, %fd101;
	fma.rn.f64 	%fd103, %fd26, %fd14, %fd102;
	mul.f64 	%fd104, %fd103, %fd19;
	setp.leu.f64 	%p10, %fd104, 0d3E7AD7F2A0000000;
	@%p10 bra 	$L__BB0_8;
	mov.b16 	%rs2, 1;
	st.global.u8 	[%rd2], %rs2;
$L__BB0_8:
	ld.global.f64 	%fd27, [%rd18];
	ld.global.f64 	%fd28, [%rd18+8];
	ld.global.f64 	%fd29, [%rd18+16];
	ld.global.f64 	%fd105, [%rd18+24];
	ld.global.f64 	%fd106, [%rd18+32];
	ld.global.f64 	%fd107, [%rd18+40];
	ld.global.f64 	%fd108, [%rd18+48];
	ld.global.f64 	%fd109, [%rd18+56];
	ld.global.f64 	%fd110, [%rd18+64];
	sub.f64 	%fd30, %fd105, %fd27;
	sub.f64 	%fd31, %fd106, %fd28;
	sub.f64 	%fd32, %fd107, %fd29;
	sub.f64 	%fd33, %fd108, %fd27;
	sub.f64 	%fd34, %fd109, %fd28;
	sub.f64 	%fd35, %fd110, %fd29;
	mul.f64 	%fd111, %fd2, %fd35;
	mul.f64 	%fd112, %fd3, %fd34;
	sub.f64 	%fd36, %fd111, %fd112;
	mul.f64 	%fd113, %fd3, %fd33;
	mul.f64 	%fd114, %fd1, %fd35;
	sub.f64 	%fd37, %fd113, %fd114;
	mul.f64 	%fd115, %fd1, %fd34;
	mul.f64 	%fd116, %fd2, %fd33;
	sub.f64 	%fd38, %fd115, %fd116;
	mul.f64 	%fd117, %fd31, %fd37;
	fma.rn.f64 	%fd118, %fd30, %fd36, %fd117;
	fma.rn.f64 	%fd39, %fd32, %fd38, %fd118;
	abs.f64 	%fd119, %fd39;
	setp.lt.f64 	%p11, %fd119, 0d3E7AD7F2A0000000;
	@%p11 bra 	$L__BB0_13;
	rcp.rn.f64 	%fd40, %fd39;
	sub.f64 	%fd41, %fd69, %fd27;
	sub.f64 	%fd42, %fd70, %fd28;
	sub.f64 	%fd43, %fd71, %fd29;
	mul.f64 	%fd120, %fd42, %fd37;
	fma.rn.f64 	%fd121, %fd41, %fd36, %fd120;
	fma.rn.f64 	%fd122, %fd43, %fd38, %fd121;
	mul.f64 	%fd44, %fd122, %fd40;
	setp.lt.f64 	%p12, %fd44, 0d0000000000000000;
	setp.gt.f64 	%p13, %fd44, 0d3FF0000000000000;
	or.pred  	%p14, %p12, %p13;
	@%p14 bra 	$L__BB0_13;
	mul.f64 	%fd123, %fd42, %fd32;
	mul.f64 	%fd124, %fd43, %fd31;
	sub.f64 	%fd45, %fd123, %fd124;
	mul.f64 	%fd125, %fd43, %fd30;
	mul.f64 	%fd126, %fd41, %fd32;
	sub.f64 	%fd46, %fd125, %fd126;
	mul.f64 	%fd127, %fd41, %fd31;
	mul.f64 	%fd128, %fd42, %fd30;
	sub.f64 	%fd47, %fd127, %fd128;
	mul.f64 	%fd129, %fd2, %fd46;
	fma.rn.f64 	%fd130, %fd1, %fd45, %fd129;
	fma.rn.f64 	%fd131, %fd3, %fd47, %fd130;
	mul.f64 	%fd132, %fd131, %fd40;
	setp.lt.f64 	%p15, %fd132, 0d0000000000000000;
	add.f64 	%fd133, %fd44, %fd132;
	setp.gt.f64 	%p16, %fd133, 0d3FF0000000000000;
	or.pred  	%p17, %p15, %p16;
	@%p17 bra 	$L__BB0_13;
	mul.f64 	%fd134, %fd34, %fd46;
	fma.rn.f64 	%fd135, %fd33, %fd45, %fd134;
	fma.rn.f64 	%fd136, %fd47, %fd35, %fd135;
	mul.f64 	%fd137, %fd136, %fd40;
	setp.leu.f64 	%p18, %fd137, 0d3E7AD7F2A0000000;
	@%p18 bra 	$L__BB0_13;
	mov.b16 	%rs3, 1;
	st.global.u8 	[%rd2], %rs3;
$L__BB0_13:
	add.s32 	%r12, %r12, 2;
	add.s64 	%rd18, %rd18, 144;
	setp.ne.s32 	%p19, %r12, 0;
	@%p19 bra 	$L__BB0_3;
	and.b32  	%r10, %r4, 2147483646;
	cvt.u64.u32 	%rd19, %r10;
$L__BB0_15:
	and.b32  	%r11, %r4, 1;
	setp.eq.b32 	%p20, %r11, 1;
	not.pred 	%p21, %p20;
	@%p21 bra 	$L__BB0_21;
	mad.lo.s64 	%rd17, %rd19, 72, %rd1;
	ld.global.f64 	%fd48, [%rd17];
	ld.global.f64 	%fd49, [%rd17+8];
	ld.global.f64 	%fd50, [%rd17+16];
	ld.global.f64 	%fd138, [%rd17+24];
	ld.global.f64 	%fd139, [%rd17+32];
	ld.global.f64 	%fd140, [%rd17+40];
	ld.global.f64 	%fd141, [%rd17+48];
	ld.global.f64 	%fd142, [%rd17+56];
	ld.global.f64 	%fd143, [%rd17+64];
	sub.f64 	%fd51, %fd138, %fd48;
	sub.f64 	%fd52, %fd139, %fd49;
	sub.f64 	%fd53, %fd140, %fd50;
	sub.f64 	%fd54, %fd141, %fd48;
	sub.f64 	%fd55, %fd142, %fd49;
	sub.f64 	%fd56, %fd143, %fd50;
	mul.f64 	%fd144, %fd2, %fd56;
	mul.f64 	%fd145, %fd3, %fd55;
	sub.f64 	%fd57, %fd144, %fd145;
	mul.f64 	%fd146, %fd3, %fd54;
	mul.f64 	%fd147, %fd1, %fd56;
	sub.f64 	%fd58, %fd146, %fd147;
	mul.f64 	%fd148, %fd1, %fd55;
	mul.f64 	%fd149, %fd2, %fd54;
	sub.f64 	%fd59, %fd148, %fd149;
	mul.f64 	%fd150, %fd52, %fd58;
	fma.rn.f64 	%fd151, %fd51, %fd57, %fd150;
	fma.rn.f64 	%fd60, %fd53, %fd59, %fd151;
	abs.f64 	%fd152, %fd60;
	setp.lt.f64 	%p22, %fd152, 0d3E7AD7F2A0000000;
	@%p22 bra 	$L__BB0_21;
	rcp.rn.f64 	%fd61, %fd60;
	sub.f64 	%fd62, %fd69, %fd48;
	sub.f64 	%fd63, %fd70, %fd49;
	sub.f64 	%fd64, %fd71, %fd50;
	mul.f64 	%fd153, %fd63, %fd58;
	fma.rn.f64 	%fd154, %fd62, %fd57, %fd153;
	fma.rn.f64 	%fd155, %fd64, %fd59, %fd154;
	mul.f64 	%fd65, %fd155, %fd61;
	setp.lt.f64 	%p23, %fd65, 0d0000000000000000;
	setp.gt.f64 	%p24, %fd65, 0d3FF0000000000000;
	or.pred  	%p25, %p23, %p24;
	@%p25 bra 	$L__BB0_21;
	mul.f64 	%fd156, %fd63, %fd53;
	mul.f64 	%fd157, %fd64, %fd52;
	sub.f64 	%fd66, %fd156, %fd157;
	mul.f64 	%fd158, %fd64, %fd51;
	mul.f64 	%fd159, %fd62, %fd53;
	sub.f64 	%fd67, %fd158, %fd159;
	mul.f64 	%fd160, %fd62, %fd52;
	mul.f64 	%fd161, %fd63, %fd51;
	sub.f64 	%fd68, %fd160, %fd161;
	mul.f64 	%fd162, %fd2, %fd67;
	fma.rn.f64 	%fd163, %fd1, %fd66, %fd162;
	fma.rn.f64 	%fd164, %fd3, %fd68, %fd163;
	mul.f64 	%fd165, %fd164, %fd61;
	setp.lt.f64 	%p26, %fd165, 0d0000000000000000;
	add.f64 	%fd166, %fd65, %fd165;
	setp.gt.f64 	%p27, %fd166, 0d3FF0000000000000;
	or.pred  	%p28, %p26, %p27;
	@%p28 bra 	$L__BB0_21;
	mul.f64 	%fd167, %fd55, %fd67;
	fma.rn.f64 	%fd168, %fd54, %fd66, %fd167;
	fma.rn.f64 	%fd169, %fd68, %fd56, %fd168;
	mul.f64 	%fd170, %fd169, %fd61;
	setp.leu.f64 	%p29, %fd170, 0d3E7AD7F2A0000000;
	@%p29 bra 	$L__BB0_21;
	mov.b16 	%rs4, 1;
	st.global.u8 	[%rd2], %rs4;
$L__BB0_21:
	ret;

}


// ===== COMPILED SASS (sm_100) =====

	.target	sm_100

	.elftype	@"ET_EXEC"


//--------------------- .note.nv.tkinfo           --------------------------
	.section	.note.nv.tkinfo,"",@"SHT_NOTE"
	.sectionflags	@"SHF_NOTE_NV_TKINFO"
	.tkinfo
        /*0018*/ 	.word	0x00000002
        /*0030*/ 	.string	""
        /*0030*/ 	.string	"ptxas"
        /*0030*/ 	.string	"Cuda compilation tools, release 13.0, V13.0.88"
        /*0030*/ 	.string	"Build cuda_13.0.r13.0/compiler.36424714_0"
        /*0030*/ 	.string	"-arch sm_100 -m 64 "



//--------------------- .note.nv.cuinfo           --------------------------
	.section	.note.nv.cuinfo,"",@"SHT_NOTE"
	.sectionflags	@"SHF_NOTE_NV_CUINFO"
        /*0018*/ 	.short	0x0002
        /*001a*/ 	.short	0x0064
        /*001c*/ 	.short	0x0082
	.zero		2


//--------------------- .nv.info                  --------------------------
	.section	.nv.info,"",@"SHT_CUDA_INFO"
	.align	4


	//----- nvinfo : EIATTR_REGCOUNT
	.align		4
        /*0000*/ 	.byte	0x04, 0x2f
        /*0002*/ 	.short	(.L_1 - .L_0)
	.align		4
.L_0:
        /*0004*/ 	.word	index@(_Z31rayIntersectsAnyTrianglesKernel7Point3DPS_P8TriangleiPb)
        /*0008*/ 	.word	0x0000002f


	//----- nvinfo : EIATTR_FRAME_SIZE
	.align		4
.L_1:
        /*000c*/ 	.byte	0x04, 0x11
        /*000e*/ 	.short	(.L_3 - .L_2)
	.align		4
.L_2:
        /*0010*/ 	.word	index@($__internal_0_$__cuda_sm20_dblrcp_rn_slowpath_v3)
        /*0014*/ 	.word	0x00000000


	//----- nvinfo : EIATTR_FRAME_SIZE
	.align		4
.L_3:
        /*0018*/ 	.byte	0x04, 0x11
        /*001a*/ 	.short	(.L_5 - .L_4)
	.align		4
.L_4:
        /*001c*/ 	.word	index@(_Z31rayIntersectsAnyTrianglesKernel7Point3DPS_P8TriangleiPb)
        /*0020*/ 	.word	0x00000000


	//----- nvinfo : EIATTR_MIN_STACK_SIZE
	.align		4
.L_5:
        /*0024*/ 	.byte	0x04, 0x12
        /*0026*/ 	.short	(.L_7 - .L_6)
	.align		4
.L_6:
        /*0028*/ 	.word	index@(_Z31rayIntersectsAnyTrianglesKernel7Point3DPS_P8TriangleiPb)
        /*002c*/ 	.word	0x00000000
.L_7:


//--------------------- .nv.compat                --------------------------
	.section	.nv.compat,"",@"SHT_CUDA_COMPAT_INFO"
	.align	4
        /*0000*/ 	.byte	0x02, 0x09, 0x00, 0x00, 0x02, 0x02, 0x01, 0x00, 0x02, 0x05, 0x05, 0x00, 0x03, 0x07, 0x01, 0x01
        /*0010*/ 	.byte	0x02, 0x03, 0x00, 0x00, 0x02, 0x06, 0x01, 0x00, 0x04, 0x0b, 0x08, 0x00, 0x01, 0x00, 0x00, 0x00
        /*0020*/ 	.byte	0x00, 0x00, 0x00, 0x00


//--------------------- .nv.info._Z31rayIntersectsAnyTrianglesKernel7Point3DPS_P8TriangleiPb --------------------------
	.section	.nv.info._Z31rayIntersectsAnyTrianglesKernel7Point3DPS_P8TriangleiPb,"",@"SHT_CUDA_INFO"
	.sectionflags	@""
	.align	4


	//----- nvinfo : EIATTR_CUDA_API_VERSION
	.align		4
        /*0000*/ 	.byte	0x04, 0x37
        /*0002*/ 	.short	(.L_9 - .L_8)
.L_8:
        /*0004*/ 	.word	0x00000082


	//----- nvinfo : EIATTR_KPARAM_INFO
	.align		4
.L_9:
        /*0008*/ 	.byte	0x04, 0x17
        /*000a*/ 	.short	(.L_11 - .L_10)
.L_10:
        /*000c*/ 	.word	0x00000000
        /*0010*/ 	.short	0x0004
        /*0012*/ 	.short	0x0030
        /*0014*/ 	.byte	0x00, 0xf5, 0x21, 0x00


	//----- nvinfo : EIATTR_KPARAM_INFO
	.align		4
.L_11:
        /*0018*/ 	.byte	0x04, 0x17
        /*001a*/ 	.short	(.L_13 - .L_12)
.L_12:
        /*001c*/ 	.word	0x00000000
        /*0020*/ 	.short	0x0003
        /*0022*/ 	.short	0x0028
        /*0024*/ 	.byte	0x00, 0xf0, 0x11, 0x00


	//----- nvinfo : EIATTR_KPARAM_INFO
	.align		4
.L_13:
        /*0028*/ 	.byte	0x04, 0x17
        /*002a*/ 	.short	(.L_15 - .L_14)
.L_14:
        /*002c*/ 	.word	0x00000000
        /*0030*/ 	.short	0x0002
        /*0032*/ 	.short	0x0020
        /*0034*/ 	.byte	0x00, 0xf5, 0x21, 0x00


	//----- nvinfo : EIATTR_KPARAM_INFO
	.align		4
.L_15:
        /*0038*/ 	.byte	0x04, 0x17
        /*003a*/ 	.short	(.L_17 - .L_16)
.L_16:
        /*003c*/ 	.word	0x00000000
        /*0040*/ 	.short	0x0001
        /*0042*/ 	.short	0x0018
        /*0044*/ 	.byte	0x00, 0xf5, 0x21, 0x00


	//----- nvinfo : EIATTR_KPARAM_INFO
	.align		4
.L_17:
        /*0048*/ 	.byte	0x04, 0x17
        /*004a*/ 	.short	(.L_19 - .L_18)
.L_18:
        /*004c*/ 	.word	0x00000000
        /*0050*/ 	.short	0x0000
        /*0052*/ 	.short	0x0000
        /*0054*/ 	.byte	0x00, 0xf0, 0x61, 0x00


	//----- nvinfo : EIATTR_SPARSE_MMA_MASK
	.align		4
.L_19:
        /*0058*/ 	.byte	0x03, 0x50
        /*005a*/ 	.short	0x0000


	//----- nvinfo : EIATTR_MAXREG_COUNT
	.align		4
        /*005c*/ 	.byte	0x03, 0x1b
        /*005e*/ 	.short	0x00ff


	//----- nvinfo : EIATTR_MERCURY_ISA_VERSION
	.align		4
        /*0060*/ 	.byte	0x03, 0x5f
        /*0062*/ 	.short	0x0101


	//----- nvinfo : EIATTR_VRC_CTA_INIT_COUNT
	.align		4
        /*0064*/ 	.byte	0x02, 0x4a
	.zero		1
	.zero		1


	//----- nvinfo : EIATTR_EXIT_INSTR_OFFSETS
	.align		4
        /*0068*/ 	.byte	0x04, 0x1c
        /*006a*/ 	.short	(.L_21 - .L_20)


	//   ....[0]....
.L_20:
        /*006c*/ 	.word	0x00000120


	//   ....[1]....
        /*0070*/ 	.word	0x00000c30


	//   ....[2]....
        /*0074*/ 	.word	0x00000e30


	//   ....[3]....
        /*0078*/ 	.word	0x00000fe0


	//   ....[4]....
        /*007c*/ 	.word	0x000010c0


	//   ....[5]....
        /*0080*/ 	.word	0x00001140


	//   ....[6]....
        /*0084*/ 	.word	0x00001170


	//----- nvinfo : EIATTR_CRS_STACK_SIZE
	.align		4
.L_21:
        /*0088*/ 	.byte	0x04, 0x1e
        /*008a*/ 	.short	(.L_23 - .L_22)
.L_22:
        /*008c*/ 	.word	0x00000000


	//----- nvinfo : EIATTR_CBANK_PARAM_SIZE
	.align		4
.L_23:
        /*0090*/ 	.byte	0x03, 0x19
        /*0092*/ 	.short	0x0038


	//----- nvinfo : EIATTR_PARAM_CBANK
	.align		4
        /*0094*/ 	.byte	0x04, 0x0a
        /*0096*/ 	.short	(.L_25 - .L_24)
	.align		4
.L_24:
        /*0098*/ 	.word	index@(.nv.constant0._Z31rayIntersectsAnyTrianglesKernel7Point3DPS_P8TriangleiPb)
        /*009c*/ 	.short	0x0380
        /*009e*/ 	.short	0x0038


	//----- nvinfo : EIATTR_SW_WAR
	.align		4
.L_25:
        /*00a0*/ 	.byte	0x04, 0x36
        /*00a2*/ 	.short	(.L_27 - .L_26)
.L_26:
        /*00a4*/ 	.word	0x00000008
.L_27:


//--------------------- .nv.callgraph             --------------------------
	.section	.nv.callgraph,"",@"SHT_CUDA_CALLGRAPH"
	.align	4
	.sectionentsize	8
	.align		4
        /*0000*/ 	.word	0x00000000
	.align		4
        /*0004*/ 	.word	0xffffffff
	.align		4
        /*0008*/ 	.word	0x00000000
	.align		4
        /*000c*/ 	.word	0xfffffffe
	.align		4
        /*0010*/ 	.word	0x00000000
	.align		4
        /*0014*/ 	.word	0xfffffffd
	.align		4
        /*0018*/ 	.word	0x00000000
	.align		4
        /*001c*/ 	.word	0xfffffffc


//--------------------- .text._Z31rayIntersectsAnyTrianglesKernel7Point3DPS_P8TriangleiPb --------------------------
	.section	.text._Z31rayIntersectsAnyTrianglesKernel7Point3DPS_P8TriangleiPb,"ax",@progbits
	.align	128
        .global         _Z31rayIntersectsAnyTrianglesKernel7Point3DPS_P8TriangleiPb
        .type           _Z31rayIntersectsAnyTrianglesKernel7Point3DPS_P8TriangleiPb,@function
        .size           _Z31rayIntersectsAnyTrianglesKernel7Point3DPS_P8TriangleiPb,(.L_x_17 - _Z31rayIntersectsAnyTrianglesKernel7Point3DPS_P8TriangleiPb)
        .other          _Z31rayIntersectsAnyTrianglesKernel7Point3DPS_P8TriangleiPb,@"STO_CUDA_ENTRY STV_DEFAULT"
_Z31rayIntersectsAnyTrianglesKernel7Point3DPS_P8TriangleiPb:
.text._Z31rayIntersectsAnyTrianglesKernel7Point3DPS_P8TriangleiPb:
[----:B------:R-:W-:Y:S01]  /*0000*/  LDC R1, c[0x0][0x37c] ;  /* 0x0000df00ff017b82 */ /* 0x000fe20000000800 */
[----:B------:R-:W0:Y:S07]  /*0010*/  S2R R0, SR_TID.X ;  /* 0x0000000000007919 */ /* 0x000e2e0000002100 */
[----:B------:R-:W0:Y:S01]  /*0020*/  S2UR UR4, SR_CTAID.X ;  /* 0x00000000000479c3 */ /* 0x000e220000002500 */
[----:B------:R-:W1:Y:S01]  /*0030*/  LDCU UR8, c[0x0][0x3a8] ;  /* 0x00007500ff0877ac */ /* 0x000e620008000800 */
[----:B------:R-:W2:Y:S06]  /*0040*/  LDCU.64 UR6, c[0x0][0x358] ;  /* 0x00006b00ff0677ac */ /* 0x000eac0008000a00 */
[----:B------:R-:W0:Y:S08]  /*0050*/  LDC R3, c[0x0][0x360] ;  /* 0x0000d800ff037b82 */ /* 0x000e300000000800 */
[----:B------:R-:W3:Y:S01]  /*0060*/  LDC.64 R10, c[0x0][0x398] ;  /* 0x0000e600ff0a7b82 */ /* 0x000ee20000000a00 */
[----:B0-----:R-:W-:Y:S01]  /*0070*/  IMAD R3, R3, UR4, R0 ;  /* 0x0000000403037c24 */ /* 0x001fe2000f8e0200 */
[----:B------:R-:W0:Y:S01]  /*0080*/  LDCU.64 UR4, c[0x0][0x3b0] ;  /* 0x00007600ff0477ac */ /* 0x000e220008000a00 */
[----:B-1----:R-:W-:-:S02]  /*0090*/  IMAD.U32 R0, RZ, RZ, UR8 ;  /* 0x00000008ff007e24 */ /* 0x002fc4000f8e00ff */
[----:B---3--:R-:W-:-:S05]  /*00a0*/  IMAD.WIDE R10, R3, 0x18, R10 ;  /* 0x00000018030a7825 */ /* 0x008fca00078e020a */
[----:B--2---:R1:W5:Y:S04]  /*00b0*/  LDG.E.64 R8, desc[UR6][R10.64] ;  /* 0x000000060a087981 */ /* 0x004368000c1e1b00 */
[----:B------:R1:W5:Y:S01]  /*00c0*/  LDG.E.64 R6, desc[UR6][R10.64+0x8] ;  /* 0x000008060a067981 */ /* 0x000362000c1e1b00 */
[----:B0-----:R-:W-:-:S03]  /*00d0*/  IADD3 R2, P0, PT, R3, UR4, RZ ;  /* 0x0000000403027c10 */ /* 0x001fc6000ff1e0ff */
[----:B------:R1:W5:Y:S01]  /*00e0*/  LDG.E.64 R4, desc[UR6][R10.64+0x10] ;  /* 0x000010060a047981 */ /* 0x000362000c1e1b00 */
[----:B------:R-:W-:Y:S02]  /*00f0*/  LEA.HI.X.SX32 R3, R3, UR5, 0x1, P0 ;  /* 0x0000000503037c11 */ /* 0x000fe400080f0eff */
[----:B------:R-:W-:-:S03]  /*0100*/  ISETP.GE.AND P0, PT, R0, 0x1, PT ;  /* 0x000000010000780c */ /* 0x000fc60003f06270 */
[----:B------:R1:W-:Y:S10]  /*0110*/  STG.E.U8 desc[UR6][R2.64], RZ ;  /* 0x000000ff02007986 */ /* 0x0003f4000c101106 */
[----:B-1----:R-:W-:Y:S05]  /*0120*/  @!P0 EXIT ;  /* 0x000000000000894d */ /* 0x002fea0003800000 */
[----:B------:R-:W-:Y:S02]  /*0130*/  ISETP.NE.AND P0, PT, R0, 0x1, PT ;  /* 0x000000010000780c */ /* 0x000fe40003f05270 */
[----:B------:R-:W-:-:S11]  /*0140*/  CS2R R10, SRZ ;  /* 0x00000000000a7805 */ /* 0x000fd6000001ff00 */
[----:B------:R-:W-:Y:S05]  /*0150*/  @!P0 BRA `(.L_x_0) ;  /* 0x0000000800ac8947 */ /* 0x000fea0003800000 */
[----:B------:R-:W0:Y:S01]  /*0160*/  LDCU.64 UR4, c[0x0][0x3a0] ;  /* 0x00007400ff0477ac */ /* 0x000e220008000a00 */
[----:B------:R-:W-:Y:S01]  /*0170*/  LOP3.LUT R44, R0, 0x7ffffffe, RZ, 0xc0, !PT ;  /* 0x7ffffffe002c7812 */ /* 0x000fe200078ec0ff */
[----:B------:R-:W1:Y:S04]  /*0180*/  LDCU.64 UR12, c[0x0][0x390] ;  /* 0x00007200ff0c77ac */ /* 0x000e680008000a00 */
[----:B------:R-:W-:Y:S01]  /*0190*/  IMAD.MOV R44, RZ, RZ, -R44 ;  /* 0x000000ffff2c7224 */ /* 0x000fe200078e0a2c */
[----:B------:R-:W2:Y:S01]  /*01a0*/  LDCU.128 UR8, c[0x0][0x380] ;  /* 0x00007000ff0877ac */ /* 0x000ea20008000c00 */
[----:B0-----:R-:W-:-:S04]  /*01b0*/  UIADD3 UR4, UP0, UPT, UR4, 0x48, URZ ;  /* 0x0000004804047890 */ /* 0x001fc8000ff1e0ff */
[----:B------:R-:W-:Y:S02]  /*01c0*/  UIADD3.X UR5, UPT, UPT, URZ, UR5, URZ, UP0, !UPT ;  /* 0x00000005ff057290 */ /* 0x000fe400087fe4ff */
[----:B------:R-:W-:-:S04]  /*01d0*/  IMAD.U32 R10, RZ, RZ, UR4 ;  /* 0x00000004ff0a7e24 */ /* 0x000fc8000f8e00ff */
[----:B-12---:R-:W-:-:S07]  /*01e0*/  IMAD.U32 R11, RZ, RZ, UR5 ;  /* 0x00000005ff0b7e24 */ /* 0x006fce000f8e00ff */
.L_x_9:
[----:B------:R-:W2:Y:S04]  /*01f0*/  LDG.E.64 R30, desc[UR6][R10.64+-0x38] ;  /* 0xffffc8060a1e7981 */ /* 0x000ea8000c1e1b00 */
[----:B------:R-:W2:Y:S04]  /*0200*/  LDG.E.64 R18, desc[UR6][R10.64+-0x8] ;  /* 0xfffff8060a127981 */ /* 0x000ea8000c1e1b00 */
[----:B------:R-:W3:Y:S04]  /*0210*/  LDG.E.64 R34, desc[UR6][R10.64+-0x48] ;  /* 0xffffb8060a227981 */ /* 0x000ee8000c1e1b00 */
[----:B------:R-:W4:Y:S04]  /*0220*/  LDG.E.64 R32, desc[UR6][R10.64+-0x40] ;  /* 0xffffc0060a207981 */ /* 0x000f28000c1e1b00 */
[----:B------:R-:W3:Y:S04]  /*0230*/  LDG.E.64 R22, desc[UR6][R10.64+-0x18] ;  /* 0xffffe8060a167981 */ /* 0x000ee8000c1e1b00 */
[----:B------:R-:W4:Y:S04]  /*0240*/  LDG.E.64 R20, desc[UR6][R10.64+-0x10] ;  /* 0xfffff0060a147981 */ /* 0x000f28000c1e1b00 */
[----:B------:R-:W4:Y:S04]  /*0250*/  LDG.E.64 R26, desc[UR6][R10.64+-0x28] ;  /* 0xffffd8060a1a7981 */ /* 0x000f28000c1e1b00 */
[----:B------:R-:W4:Y:S04]  /*0260*/  LDG.E.64 R28, desc[UR6][R10.64+-0x30] ;  /* 0xffffd0060a1c7981 */ /* 0x000f28000c1e1b00 */
[----:B------:R-:W4:Y:S01]  /*0270*/  LDG.E.64 R24, desc[UR6][R10.64+-0x20] ;  /* 0xffffe0060a187981 */ /* 0x000f22000c1e1b00 */
[----:B------:R-:W-:Y:S01]  /*0280*/  UMOV UR4, 0xa0000000 ;  /* 0xa000000000047882 */ /* 0x000fe20000000000 */
[----:B------:R-:W-:Y:S01]  /*0290*/  UMOV UR5, 0x3e7ad7f2 ;  /* 0x3e7ad7f200057882 */ /* 0x000fe20000000000 */
[----:B------:R-:W-:Y:S01]  /*02a0*/  VIADD R44, R44, 0x2 ;  /* 0x000000022c2c7836 */ /* 0x000fe20000000000 */
[----:B------:R-:W-:Y:S04]  /*02b0*/  BSSY.RECONVERGENT B0, `(.L_x_1) ;  /* 0x0000042000007945 */ /* 0x000fe80003800200 */
[----:B------:R-:W-:Y:S01]  /*02c0*/  ISETP.NE.AND P1, PT, R44, RZ, PT ;  /* 0x000000ff2c00720c */ /* 0x000fe20003f25270 */
[----:B--2---:R-:W-:-:S08]  /*02d0*/  DADD R18, -R30, R18 ;  /* 0x000000001e127229 */ /* 0x004fd00000000112 */
[----:B-----5:R-:W-:Y:S02]  /*02e0*/  DMUL R16, R8, R18 ;  /* 0x0000001208107228 */ /* 0x020fe40000000000 */
[----:B---3--:R-:W-:Y:S02]  /*02f0*/  DADD R22, -R34, R22 ;  /* 0x0000000022167229 */ /* 0x008fe40000000116 */
[C---:B----4-:R-:W-:Y:S02]  /*0300*/  DADD R20, -R32.reuse, R20 ;  /* 0x0000000020147229 */ /* 0x050fe40000000114 */
[----:B------:R-:W-:-:S04]  /*0310*/  DADD R26, -R32, R26 ;  /* 0x00000000201a7229 */ /* 0x000fc8000000011a */
[C---:B------:R-:W-:Y:S02]  /*0320*/  DFMA R16, R4.reuse, R22, -R16 ;  /* 0x000000160410722b */ /* 0x040fe40000000810 */
[----:B------:R-:W-:Y:S02]  /*0330*/  DMUL R14, R4, R20 ;  /* 0x00000014040e7228 */ /* 0x000fe40000000000 */
[----:B------:R-:W-:Y:S02]  /*0340*/  DADD R28, -R34, R28 ;  /* 0x00000000221c7229 */ /* 0x000fe4000000011c */
[----:B------:R-:W-:Y:S02]  /*0350*/  DMUL R12, R6, R22 ;  /* 0x00000016060c7228 */ /* 0x000fe40000000000 */
[----:B------:R-:W-:Y:S02]  /*0360*/  DMUL R36, R26, R16 ;  /* 0x000000101a247228 */ /* 0x000fe40000000000 */
[----:B------:R-:W-:-:S02]  /*0370*/  DFMA R14, R6, R18, -R14 ;  /* 0x00000012060e722b */ /* 0x000fc4000000080e */
[----:B------:R-:W-:Y:S02]  /*0380*/  DADD R24, -R30, R24 ;  /* 0x000000001e187229 */ /* 0x000fe40000000118 */
[----:B------:R-:W-:-:S04]  /*0390*/  DFMA R12, R8, R20, -R12 ;  /* 0x00000014080c722b */ /* 0x000fc8000000080c */
[----:B------:R-:W-:-:S08]  /*03a0*/  DFMA R36, R28, R14, R36 ;  /* 0x0000000e1c24722b */ /* 0x000fd00000000024 */
[----:B------:R-:W-:-:S08]  /*03b0*/  DFMA R36, R24, R12, R36 ;  /* 0x0000000c1824722b */ /* 0x000fd00000000024 */
[----:B------:R-:W-:-:S14]  /*03c0*/  DSETP.GEU.AND P0, PT, |R36|, UR4, PT ;  /* 0x0000000424007e2a */ /* 0x000fdc000bf0e200 */
[----:B01----:R-:W-:Y:S05]  /*03d0*/  @!P0 BRA `(.L_x_2) ;  /* 0x0000000000bc8947 */ /* 0x003fea0003800000 */
[----:B------:R-:W0:Y:S01]  /*03e0*/  MUFU.RCP64H R39, R37 ;  /* 0x0000002500277308 */ /* 0x000e220000001800 */
[----:B------:R-:W-:Y:S01]  /*03f0*/  VIADD R38, R37, 0x300402 ;  /* 0x0030040225267836 */ /* 0x000fe20000000000 */
[----:B------:R-:W-:Y:S04]  /*0400*/  BSSY.RECONVERGENT B1, `(.L_x_3) ;  /* 0x000000c000017945 */ /* 0x000fe80003800200 */
[----:B------:R-:W-:Y:S01]  /*0410*/  FSETP.GEU.AND P0, PT, |R38|, 5.8789094863358348022e-39, PT ;  /* 0x004004022600780b */ /* 0x000fe20003f0e200 */
[----:B0-----:R-:W-:-:S08]  /*0420*/  DFMA R40, -R36, R38, 1 ;  /* 0x3ff000002428742b */ /* 0x001fd00000000126 */
[----:B------:R-:W-:-:S08]  /*0430*/  DFMA R40, R40, R40, R40 ;  /* 0x000000282828722b */ /* 0x000fd00000000028 */
[----:B------:R-:W-:-:S08]  /*0440*/  DFMA R40, R38, R40, R38 ;  /* 0x000000282628722b */ /* 0x000fd00000000026 */
[----:B------:R-:W-:-:S08]  /*0450*/  DFMA R42, -R36, R40, 1 ;  /* 0x3ff00000242a742b */ /* 0x000fd00000000128 */
[----:B------:R-:W-:Y:S01]  /*0460*/  DFMA R38, R40, R42, R40 ;  /* 0x0000002a2826722b */ /* 0x000fe20000000028 */
[----:B------:R-:W-:Y:S10]  /*0470*/  @P0 BRA `(.L_x_4) ;  /* 0x0000000000100947 */ /* 0x000ff40003800000 */
[----:B------:R-:W-:Y:S02]  /*0480*/  LOP3.LUT R40, R37, 0x7fffffff, RZ, 0xc0, !PT ;  /* 0x7fffffff25287812 */ /* 0x000fe400078ec0ff */
[----:B------:R-:W-:-:S03]  /*0490*/  MOV R0, 0x4c0 ;  /* 0x000004c000007802 */ /* 0x000fc60000000f00 */
[----:B------:R-:W-:-:S07]  /*04a0*/  VIADD R40, R40, 0xfff00000 ;  /* 0xfff0000028287836 */ /* 0x000fce0000000000 */
[----:B------:R-:W-:Y:S05]  /*04b0*/  CALL.REL.NOINC `($__internal_0_$__cuda_sm20_dblrcp_rn_slowpath_v3) ;  /* 0x0000000c00307944 */ /* 0x000fea0003c00000 */
.L_x_4:
[----:B------:R-:W-:Y:S05]  /*04c0*/  BSYNC.RECONVERGENT B1 ;  /* 0x0000000000017941 */ /* 0x000fea0003800200 */
.L_x_3:
[----:B------:R-:W-:Y:S02]  /*04d0*/  DADD R32, -R32, UR10 ;  /* 0x0000000a20207e29 */ /* 0x000fe40008000100 */
[----:B------:R-:W-:Y:S02]  /*04e0*/  DADD R34, -R34, UR8 ;  /* 0x0000000822227e29 */ /* 0x000fe40008000100 */
[----:B------:R-:W-:-:S04]  /*04f0*/  DADD R30, -R30, UR12 ;  /* 0x0000000c1e1e7e29 */ /* 0x000fc80008000100 */
[----:B------:R-:W-:-:S08]  /*0500*/  DMUL R16, R16, R32 ;  /* 0x0000002010107228 */ /* 0x000fd00000000000 */
[----:B------:R-:W-:-:S08]  /*0510*/  DFMA R16, R14, R34, R16 ;  /* 0x000000220e10722b */ /* 0x000fd00000000010 */
[----:B------:R-:W-:-:S08]  /*0520*/  DFMA R12, R12, R30, R16 ;  /* 0x0000001e0c0c722b */ /* 0x000fd00000000010 */
[----:B------:R-:W-:-:S08]  /*0530*/  DMUL R12, R12, R38 ;  /* 0x000000260c0c7228 */ /* 0x000fd00000000000 */
[----:B------:R-:W-:-:S06]  /*0540*/  DSETP.GT.AND P0, PT, R12, 1, PT ;  /* 0x3ff000000c00742a */ /* 0x000fcc0003f04000 */
[----:B------:R-:W-:-:S14]  /*0550*/  DSETP.LT.OR P0, PT, R12, RZ, P0 ;  /* 0x000000ff0c00722a */ /* 0x000fdc0000701400 */
[----:B------:R-:W-:Y:S05]  /*0560*/  @P0 BRA `(.L_x_2) ;  /* 0x0000000000580947 */ /* 0x000fea0003800000 */
[----:B------:R-:W-:Y:S01]  /*0570*/  DMUL R16, R24, R34 ;  /* 0x0000002218107228 */ /* 0x000fe20000000000 */
[----:B------:R-:W-:Y:S01]  /*0580*/  UMOV UR4, 0xa0000000 ;  /* 0xa000000000047882 */ /* 0x000fe20000000000 */
[----:B------:R-:W-:Y:S01]  /*0590*/  DMUL R14, R26, R30 ;  /* 0x0000001e1a0e7228 */ /* 0x000fe20000000000 */
[----:B------:R-:W-:Y:S01]  /*05a0*/  UMOV UR5, 0x3e7ad7f2 ;  /* 0x3e7ad7f200057882 */ /* 0x000fe20000000000 */
[----:B------:R-:W-:-:S04]  /*05b0*/  IMAD.MOV.U32 R0, RZ, RZ, 0x1 ;  /* 0x00000001ff007424 */ /* 0x000fc800078e00ff */
[C---:B------:R-:W-:Y:S02]  /*05c0*/  DFMA R30, R28.reuse, R30, -R16 ;  /* 0x0000001e1c1e722b */ /* 0x040fe40000000810 */
[-C--:B------:R-:W-:Y:S02]  /*05d0*/  DMUL R28, R28, R32.reuse ;  /* 0x000000201c1c7228 */ /* 0x080fe40000000000 */
[----:B------:R-:W-:-:S04]  /*05e0*/  DFMA R14, R24, R32, -R14 ;  /* 0x00000020180e722b */ /* 0x000fc8000000080e */
[----:B------:R-:W-:Y:S02]  /*05f0*/  DMUL R16, R6, R30 ;  /* 0x0000001e06107228 */ /* 0x000fe40000000000 */
[----:B------:R-:W-:Y:S02]  /*0600*/  DFMA R28, R26, R34, -R28 ;  /* 0x000000221a1c722b */ /* 0x000fe4000000081c */
[----:B------:R-:W-:-:S04]  /*0610*/  DMUL R20, R20, R30 ;  /* 0x0000001e14147228 */ /* 0x000fc80000000000 */
[----:B------:R-:W-:-:S04]  /*0620*/  DFMA R16, R8, R14, R16 ;  /* 0x0000000e0810722b */ /* 0x000fc80000000010 */
[----:B------:R-:W-:-:S04]  /*0630*/  DFMA R20, R22, R14, R20 ;  /* 0x0000000e1614722b */ /* 0x000fc80000000014 */
[----:B------:R-:W-:-:S04]  /*0640*/  DFMA R16, R4, R28, R16 ;  /* 0x0000001c0410722b */ /* 0x000fc80000000010 */
[----:B------:R-:W-:-:S04]  /*0650*/  DFMA R20, R18, R28, R20 ;  /* 0x0000001c1214722b */ /* 0x000fc80000000014 */
[----:B------:R-:W-:-:S04]  /*0660*/  DMUL R16, R16, R38 ;  /* 0x0000002610107228 */ /* 0x000fc80000000000 */
[----:B------:R-:W-:-:S04]  /*0670*/  DMUL R20, R20, R38 ;  /* 0x0000002614147228 */ /* 0x000fc80000000000 */
[----:B------:R-:W-:-:S08]  /*0680*/  DADD R12, R12, R16 ;  /* 0x000000000c0c7229 */ /* 0x000fd00000000010 */
[----:B------:R-:W-:-:S06]  /*0690*/  DSETP.GT.AND P0, PT, R12, 1, PT ;  /* 0x3ff000000c00742a */ /* 0x000fcc0003f04000 */
[----:B------:R-:W-:-:S06]  /*06a0*/  DSETP.LT.OR P0, PT, R16, RZ, P0 ;  /* 0x000000ff1000722a */ /* 0x000fcc0000701400 */
[----:B------:R-:W-:-:S14]  /*06b0*/  DSETP.LEU.OR P0, PT, R20, UR4, P0 ;  /* 0x0000000414007e2a */ /* 0x000fdc000870b400 */
[----:B------:R0:W-:Y:S02]  /*06c0*/  @!P0 STG.E.U8 desc[UR6][R2.64], R0 ;  /* 0x0000000002008986 */ /* 0x0001e4000c101106 */
.L_x_2:
[----:B------:R-:W-:Y:S05]  /*06d0*/  BSYNC.RECONVERGENT B0 ;  /* 0x0000000000007941 */ /* 0x000fea0003800200 */
.L_x_1:
[----:B------:R-:W2:Y:S04]  /*06e0*/  LDG.E.64 R12, desc[UR6][R10.64+0x10] ;  /* 0x000010060a0c7981 */ /* 0x000ea8000c1e1b00 */
[----:B------:R-:W2:Y:S04]  /*06f0*/  LDG.E.64 R18, desc[UR6][R10.64+0x40] ;  /* 0x000040060a127981 */ /* 0x000ea8000c1e1b00 */
[----:B------:R-:W3:Y:S04]  /*0700*/  LDG.E.64 R14, desc[UR6][R10.64] ;  /* 0x000000060a0e7981 */ /* 0x000ee8000c1e1b00 */
[----:B------:R-:W4:Y:S04]  /*0710*/  LDG.E.64 R16, desc[UR6][R10.64+0x8] ;  /* 0x000008060a107981 */ /* 0x000f28000c1e1b00 */
[----:B------:R-:W3:Y:S04]  /*0720*/  LDG.E.64 R20, desc[UR6][R10.64+0x30] ;  /* 0x000030060a147981 */ /* 0x000ee8000c1e1b00 */
[----:B------:R-:W4:Y:S04]  /*0730*/  LDG.E.64 R22, desc[UR6][R10.64+0x38] ;  /* 0x000038060a167981 */ /* 0x000f28000c1e1b00 */
[----:B------:R-:W5:Y:S04]  /*0740*/  LDG.E.64 R24, desc[UR6][R10.64+0x20] ;  /* 0x000020060a187981 */ /* 0x000f68000c1e1b00 */
[----:B------:R-:W5:Y:S04]  /*0750*/  LDG.E.64 R28, desc[UR6][R10.64+0x18] ;  /* 0x000018060a1c7981 */ /* 0x000f68000c1e1b00 */
[----:B------:R-:W5:Y:S01]  /*0760*/  LDG.E.64 R32, desc[UR6][R10.64+0x28] ;  /* 0x000028060a207981 */ /* 0x000f62000c1e1b00 */
[----:B------:R-:W-:Y:S01]  /*0770*/  UMOV UR4, 0xa0000000 ;  /* 0xa000000000047882 */ /* 0x000fe20000000000 */
[----:B------:R-:W-:Y:S01]  /*0780*/  UMOV UR5, 0x3e7ad7f2 ;  /* 0x3e7ad7f200057882 */ /* 0x000fe20000000000 */
[----:B------:R-:W-:Y:S01]  /*0790*/  BSSY.RECONVERGENT B0, `(.L_x_5) ;  /* 0x0000041000007945 */ /* 0x000fe20003800200 */
[----:B--2---:R-:W-:-:S08]  /*07a0*/  DADD R18, -R12, R18 ;  /* 0x000000000c127229 */ /* 0x004fd00000000112 */
[----:B------:R-:W-:Y:S02]  /*07b0*/  DMUL R26, R8, R18 ;  /* 0x00000012081a7228 */ /* 0x000fe40000000000 */
[----:B---3--:R-:W-:Y:S02]  /*07c0*/  DADD R20, -R14, R20 ;  /* 0x000000000e147229 */ /* 0x008fe40000000114 */
[C---:B----4-:R-:W-:Y:S02]  /*07d0*/  DADD R22, -R16.reuse, R22 ;  /* 0x0000000010167229 */ /* 0x050fe40000000116 */
[----:B-----5:R-:W-:-:S04]  /*07e0*/  DADD R24, -R16, R24 ;  /* 0x0000000010187229 */ /* 0x020fc80000000118 */
        /* <DEDUP_REMOVED lines=11> */
[----:B------:R-:W-:Y:S05]  /*08a0*/  @!P0 BRA `(.L_x_6) ;  /* 0x0000000000bc8947 */ /* 0x000fea0003800000 */
[----:B------:R-:W1:Y:S01]  /*08b0*/  MUFU.RCP64H R39, R37 ;  /* 0x0000002500277308 */ /* 0x000e620000001800 */
[----:B------:R-:W-:Y:S01]  /*08c0*/  IADD3 R38, PT, PT, R37, 0x300402, RZ ;  /* 0x0030040225267810 */ /* 0x000fe20007ffe0ff */
[----:B------:R-:W-:Y:S03]  /*08d0*/  BSSY.RECONVERGENT B1, `(.L_x_7) ;  /* 0x000000c000017945 */ /* 0x000fe60003800200 */
[----:B------:R-:W-:Y:S02]  /*08e0*/  FSETP.GEU.AND P0, PT, |R38|, 5.8789094863358348022e-39, PT ;  /* 0x004004022600780b */ /* 0x000fe40003f0e200 */
[----:B-1----:R-:W-:-:S08]  /*08f0*/  DFMA R40, -R36, R38, 1 ;  /* 0x3ff000002428742b */ /* 0x002fd00000000126 */
[----:B------:R-:W-:-:S08]  /*0900*/  DFMA R40, R40, R40, R40 ;  /* 0x000000282828722b */ /* 0x000fd00000000028 */
[----:B------:R-:W-:-:S08]  /*0910*/  DFMA R40, R38, R40, R38 ;  /* 0x000000282628722b */ /* 0x000fd00000000026 */
[----:B------:R-:W-:-:S08]  /*0920*/  DFMA R42, -R36, R40, 1 ;  /* 0x3ff00000242a742b */ /* 0x000fd00000000128 */
[----:B------:R-:W-:Y:S01]  /*0930*/  DFMA R38, R40, R42, R40 ;  /* 0x0000002a2826722b */ /* 0x000fe20000000028 */
[----:B------:R-:W-:Y:S10]  /*0940*/  @P0 BRA `(.L_x_8) ;  /* 0x0000000000100947 */ /* 0x000ff40003800000 */
[----:B------:R-:W-:Y:S02]  /*0950*/  LOP3.LUT R40, R37, 0x7fffffff, RZ, 0xc0, !PT ;  /* 0x7fffffff25287812 */ /* 0x000fe400078ec0ff */
[----:B0-----:R-:W-:-:S03]  /*0960*/  MOV R0, 0x990 ;  /* 0x0000099000007802 */ /* 0x001fc60000000f00 */
[----:B------:R-:W-:-:S07]  /*0970*/  VIADD R40, R40, 0xfff00000 ;  /* 0xfff0000028287836 */ /* 0x000fce0000000000 */
[----:B------:R-:W-:Y:S05]  /*0980*/  CALL.REL.NOINC `($__internal_0_$__cuda_sm20_dblrcp_rn_slowpath_v3) ;  /* 0x0000000400fc7944 */ /* 0x000fea0003c00000 */
.L_x_8:
[----:B------:R-:W-:Y:S05]  /*0990*/  BSYNC.RECONVERGENT B1 ;  /* 0x0000000000017941 */ /* 0x000fea0003800200 */
.L_x_7:
        /* <DEDUP_REMOVED lines=14> */
[----:B0-----:R-:W-:-:S04]  /*0a80*/  IMAD.MOV.U32 R0, RZ, RZ, 0x1 ;  /* 0x00000001ff007424 */ /* 0x001fc800078e00ff */
        /* <DEDUP_REMOVED lines=17> */
.L_x_6:
[----:B------:R-:W-:Y:S05]  /*0ba0*/  BSYNC.RECONVERGENT B0 ;  /* 0x0000000000007941 */ /* 0x000fea0003800200 */
.L_x_5:
[----:B------:R-:W-:-:S05]  /*0bb0*/  IADD3 R10, P0, PT, R10, 0x90, RZ ;  /* 0x000000900a0a7810 */ /* 0x000fca0007f1e0ff */
[----:B------:R-:W-:Y:S01]  /*0bc0*/  IMAD.X R11, RZ, RZ, R11, P0 ;  /* 0x000000ffff0b7224 */ /* 0x000fe200000e060b */
[----:B------:R-:W-:Y:S07]  /*0bd0*/  @P1 BRA `(.L_x_9) ;  /* 0xfffffff400841947 */ /* 0x000fee000383ffff */
[----:B01----:R-:W0:Y:S01]  /*0be0*/  LDC R0, c[0x0][0x3a8] ;  /* 0x0000ea00ff007b82 */ /* 0x003e220000000800 */
[----:B------:R-:W-:Y:S01]  /*0bf0*/  IMAD.MOV.U32 R11, RZ, RZ, RZ ;  /* 0x000000ffff0b7224 */ /* 0x000fe200078e00ff */
[----:B0-----:R-:W-:-:S07]  /*0c00*/  LOP3.LUT R10, R0, 0x7ffffffe, RZ, 0xc0, !PT ;  /* 0x7ffffffe000a7812 */ /* 0x001fce00078ec0ff */
.L_x_0:
[----:B------:R-:W-:-:S04]  /*0c10*/  LOP3.LUT R0, R0, 0x1, RZ, 0xc0, !PT ;  /* 0x0000000100007812 */ /* 0x000fc800078ec0ff */
[----:B------:R-:W-:-:S13]  /*0c20*/  ISETP.NE.U32.AND P0, PT, R0, 0x1, PT ;  /* 0x000000010000780c */ /* 0x000fda0003f05070 */
[----:B------:R-:W-:Y:S05]  /*0c30*/  @P0 EXIT ;  /* 0x000000000000094d */ /* 0x000fea0003800000 */
[----:B------:R-:W0:Y:S01]  /*0c40*/  LDC.64 R12, c[0x0][0x3a0] ;  /* 0x0000e800ff0c7b82 */ /* 0x000e220000000a00 */
[----:B------:R-:W-:Y:S02]  /*0c50*/  IMAD R15, R11, 0x48, RZ ;  /* 0x000000480b0f7824 */ /* 0x000fe400078e02ff */
[----:B0-----:R-:W-:-:S04]  /*0c60*/  IMAD.WIDE.U32 R10, R10, 0x48, R12 ;  /* 0x000000480a0a7825 */ /* 0x001fc800078e000c */
[----:B------:R-:W-:-:S05]  /*0c70*/  IMAD.IADD R11, R11, 0x1, R15 ;  /* 0x000000010b0b7824 */ /* 0x000fca00078e020f */
        /* <DEDUP_REMOVED lines=27> */
[----:B------:R-:W-:Y:S05]  /*0e30*/  @!P0 EXIT ;  /* 0x000000000000894d */ /* 0x000fea0003800000 */
[----:B------:R-:W0:Y:S01]  /*0e40*/  MUFU.RCP64H R35, R37 ;  /* 0x0000002500237308 */ /* 0x000e220000001800 */
[----:B------:R-:W-:Y:S01]  /*0e50*/  IADD3 R34, PT, PT, R37, 0x300402, RZ ;  /* 0x0030040225227810 */ /* 0x000fe20007ffe0ff */
[----:B------:R-:W-:Y:S03]  /*0e60*/  BSSY.RECONVERGENT B0, `(.L_x_10) ;  /* 0x000000c000007945 */ /* 0x000fe60003800200 */
[----:B------:R-:W-:Y:S02]  /*0e70*/  FSETP.GEU.AND P0, PT, |R34|, 5.8789094863358348022e-39, PT ;  /* 0x004004022200780b */ /* 0x000fe40003f0e200 */
        /* <DEDUP_REMOVED lines=10> */
.L_x_11:
[----:B------:R-:W-:Y:S05]  /*0f20*/  BSYNC.RECONVERGENT B0 ;  /* 0x0000000000007941 */ /* 0x000fea0003800200 */
.L_x_10:
[----:B------:R-:W0:Y:S01]  /*0f30*/  LDCU.128 UR8, c[0x0][0x380] ;  /* 0x00007000ff0877ac */ /* 0x000e220008000c00 */
[----:B------:R-:W1:Y:S01]  /*0f40*/  LDCU.64 UR4, c[0x0][0x390] ;  /* 0x00007200ff0477ac */ /* 0x000e620008000a00 */
[----:B0-----:R-:W-:Y:S02]  /*0f50*/  DADD R30, -R30, UR10 ;  /* 0x0000000a1e1e7e29 */ /* 0x001fe40008000100 */
[----:B------:R-:W-:Y:S02]  /*0f60*/  DADD R32, -R32, UR8 ;  /* 0x0000000820207e29 */ /* 0x000fe40008000100 */
[----:B-1----:R-:W-:-:S04]  /*0f70*/  DADD R28, -R28, UR4 ;  /* 0x000000041c1c7e29 */ /* 0x002fc80008000100 */
[----:B------:R-:W-:-:S08]  /*0f80*/  DMUL R12, R12, R30 ;  /* 0x0000001e0c0c7228 */ /* 0x000fd00000000000 */
[----:B------:R-:W-:-:S08]  /*0f90*/  DFMA R12, R14, R32, R12 ;  /* 0x000000200e0c722b */ /* 0x000fd0000000000c */
[----:B------:R-:W-:-:S08]  /*0fa0*/  DFMA R10, R10, R28, R12 ;  /* 0x0000001c0a0a722b */ /* 0x000fd0000000000c */
[----:B------:R-:W-:-:S08]  /*0fb0*/  DMUL R10, R10, R38 ;  /* 0x000000260a0a7228 */ /* 0x000fd00000000000 */
[----:B------:R-:W-:-:S06]  /*0fc0*/  DSETP.GT.AND P0, PT, R10, 1, PT ;  /* 0x3ff000000a00742a */ /* 0x000fcc0003f04000 */
[----:B------:R-:W-:-:S14]  /*0fd0*/  DSETP.LT.OR P0, PT, R10, RZ, P0 ;  /* 0x000000ff0a00722a */ /* 0x000fdc0000701400 */
[----:B------:R-:W-:Y:S05]  /*0fe0*/  @P0 EXIT ;  /* 0x000000000000094d */ /* 0x000fea0003800000 */
[----:B------:R-:W-:Y:S02]  /*0ff0*/  DMUL R12, R22, R32 ;  /* 0x00000020160c7228 */ /* 0x000fe40000000000 */
[----:B------:R-:W-:-:S06]  /*1000*/  DMUL R14, R24, R28 ;  /* 0x0000001c180e7228 */ /* 0x000fcc0000000000 */
[C---:B------:R-:W-:Y:S02]  /*1010*/  DFMA R12, R26.reuse, R28, -R12 ;  /* 0x0000001c1a0c722b */ /* 0x040fe4000000080c */
[-C--:B------:R-:W-:Y:S02]  /*1020*/  DMUL R26, R26, R30.reuse ;  /* 0x0000001e1a1a7228 */ /* 0x080fe40000000000 */
[----:B------:R-:W-:-:S04]  /*1030*/  DFMA R14, R22, R30, -R14 ;  /* 0x0000001e160e722b */ /* 0x000fc8000000080e */
[----:B------:R-:W-:Y:S02]  /*1040*/  DMUL R6, R6, R12 ;  /* 0x0000000c06067228 */ /* 0x000fe40000000000 */
[----:B------:R-:W-:-:S06]  /*1050*/  DFMA R26, R24, R32, -R26 ;  /* 0x00000020181a722b */ /* 0x000fcc000000081a */
[----:B------:R-:W-:-:S08]  /*1060*/  DFMA R6, R8, R14, R6 ;  /* 0x0000000e0806722b */ /* 0x000fd00000000006 */
[----:B------:R-:W-:-:S08]  /*1070*/  DFMA R6, R4, R26, R6 ;  /* 0x0000001a0406722b */ /* 0x000fd00000000006 */
[----:B------:R-:W-:-:S08]  /*1080*/  DMUL R6, R6, R38 ;  /* 0x0000002606067228 */ /* 0x000fd00000000000 */
[----:B------:R-:W-:-:S08]  /*1090*/  DADD R10, R10, R6 ;  /* 0x000000000a0a7229 */ /* 0x000fd00000000006 */
[----:B------:R-:W-:-:S06]  /*10a0*/  DSETP.GT.AND P0, PT, R10, 1, PT ;  /* 0x3ff000000a00742a */ /* 0x000fcc0003f04000 */
[----:B------:R-:W-:-:S14]  /*10b0*/  DSETP.LT.OR P0, PT, R6, RZ, P0 ;  /* 0x000000ff0600722a */ /* 0x000fdc0000701400 */
[----:B------:R-:W-:Y:S05]  /*10c0*/  @P0 EXIT ;  /* 0x000000000000094d */ /* 0x000fea0003800000 */
[----:B------:R-:W-:Y:S01]  /*10d0*/  DMUL R12, R18, R12 ;  /* 0x0000000c120c7228 */ /* 0x000fe20000000000 */
[----:B------:R-:W-:Y:S01]  /*10e0*/  UMOV UR4, 0xa0000000 ;  /* 0xa000000000047882 */ /* 0x000fe20000000000 */
[----:B------:R-:W-:-:S06]  /*10f0*/  UMOV UR5, 0x3e7ad7f2 ;  /* 0x3e7ad7f200057882 */ /* 0x000fcc0000000000 */
[----:B------:R-:W-:-:S08]  /*1100*/  DFMA R12, R20, R14, R12 ;  /* 0x0000000e140c722b */ /* 0x000fd0000000000c */
[----:B------:R-:W-:-:S08]  /*1110*/  DFMA R12, R16, R26, R12 ;  /* 0x0000001a100c722b */ /* 0x000fd0000000000c */
[----:B------:R-:W-:-:S08]  /*1120*/  DMUL R12, R12, R38 ;  /* 0x000000260c0c7228 */ /* 0x000fd00000000000 */
[----:B------:R-:W-:-:S14]  /*1130*/  DSETP.GT.AND P0, PT, R12, UR4, PT ;  /* 0x000000040c007e2a */ /* 0x000fdc000bf04000 */
[----:B------:R-:W-:Y:S05]  /*1140*/  @!P0 EXIT ;  /* 0x000000000000894d */ /* 0x000fea0003800000 */
[----:B------:R-:W-:-:S05]  /*1150*/  IMAD.MOV.U32 R0, RZ, RZ, 0x1 ;  /* 0x00000001ff007424 */ /* 0x000fca00078e00ff */
[----:B------:R-:W-:Y:S01]  /*1160*/  STG.E.U8 desc[UR6][R2.64], R0 ;  /* 0x0000000002007986 */ /* 0x000fe2000c101106 */
[----:B------:R-:W-:Y:S05]  /*1170*/  EXIT ;  /* 0x000000000000794d */ /* 0x000fea0003800000 */
        .weak           $__internal_0_$__cuda_sm20_dblrcp_rn_slowpath_v3
        .type           $__internal_0_$__cuda_sm20_dblrcp_rn_slowpath_v3,@function
        .size           $__internal_0_$__cuda_sm20_dblrcp_rn_slowpath_v3,(.L_x_17 - $__internal_0_$__cuda_sm20_dblrcp_rn_slowpath_v3)
$__internal_0_$__cuda_sm20_dblrcp_rn_slowpath_v3:
[----:B------:R-:W-:Y:S01]  /*1180*/  DSETP.GTU.AND P0, PT, |R36|, +INF , PT ;  /* 0x7ff000002400742a */ /* 0x000fe20003f0c200 */
[----:B------:R-:W-:-:S13]  /*1190*/  BSSY.RECONVERGENT B2, `(.L_x_12) ;  /* 0x0000022000027945 */ /* 0x000fda0003800200 */
[----:B------:R-:W-:Y:S05]  /*11a0*/  @P0 BRA `(.L_x_13) ;  /* 0x0000000000780947 */ /* 0x000fea0003800000 */
[----:B------:R-:W-:-:S05]  /*11b0*/  LOP3.LUT R41, R37, 0x7fffffff, RZ, 0xc0, !PT ;  /* 0x7fffffff25297812 */ /* 0x000fca00078ec0ff */
[----:B------:R-:W-:-:S05]  /*11c0*/  VIADD R38, R41, 0xffffffff ;  /* 0xffffffff29267836 */ /* 0x000fca0000000000 */
[----:B------:R-:W-:-:S13]  /*11d0*/  ISETP.GE.U32.AND P0, PT, R38, 0x7fefffff, PT ;  /* 0x7fefffff2600780c */ /* 0x000fda0003f06070 */
[----:B------:R-:W-:Y:S01]  /*11e0*/  @P0 LOP3.LUT R39, R37, 0x7ff00000, RZ, 0x3c, !PT ;  /* 0x7ff0000025270812 */ /* 0x000fe200078e3cff */
[----:B------:R-:W-:Y:S01]  /*11f0*/  @P0 IMAD.MOV.U32 R38, RZ, RZ, RZ ;  /* 0x000000ffff260224 */ /* 0x000fe200078e00ff */
[----:B------:R-:W-:Y:S06]  /*1200*/  @P0 BRA `(.L_x_14) ;  /* 0x0000000000680947 */ /* 0x000fec0003800000 */
[----:B------:R-:W-:-:S13]  /*1210*/  ISETP.GE.U32.AND P0, PT, R41, 0x1000001, PT ;  /* 0x010000012900780c */ /* 0x000fda0003f06070 */
[----:B------:R-:W-:Y:S05]  /*1220*/  @!P0 BRA `(.L_x_15) ;  /* 0x0000000000348947 */ /* 0x000fea0003800000 */
[----:B------:R-:W-:Y:S01]  /*1230*/  VIADD R39, R37, 0xc0200000 ;  /* 0xc020000025277836 */ /* 0x000fe20000000000 */
[----:B------:R-:W-:-:S03]  /*1240*/  MOV R38, R36 ;  /* 0x0000002400267202 */ /* 0x000fc60000000f00 */
[----:B------:R-:W0:Y:S03]  /*1250*/  MUFU.RCP64H R41, R39 ;  /* 0x0000002700297308 */ /* 0x000e260000001800 */
[----:B0-----:R-:W-:-:S08]  /*1260*/  DFMA R42, -R38, R40, 1 ;  /* 0x3ff00000262a742b */ /* 0x001fd00000000128 */
[----:B------:R-:W-:-:S08]  /*1270*/  DFMA R42, R42, R42, R42 ;  /* 0x0000002a2a2a722b */ /* 0x000fd0000000002a */
[----:B------:R-:W-:-:S08]  /*1280*/  DFMA R42, R40, R42, R40 ;  /* 0x0000002a282a722b */ /* 0x000fd00000000028 */
[----:B------:R-:W-:-:S08]  /*1290*/  DFMA R40, -R38, R42, 1 ;  /* 0x3ff000002628742b */ /* 0x000fd0000000012a */
[----:B------:R-:W-:-:S08]  /*12a0*/  DFMA R40, R42, R40, R42 ;  /* 0x000000282a28722b */ /* 0x000fd0000000002a */
[----:B------:R-:W-:-:S08]  /*12b0*/  DMUL R40, R40, 2.2250738585072013831e-308 ;  /* 0x0010000028287828 */ /* 0x000fd00000000000 */
[----:B------:R-:W-:-:S08]  /*12c0*/  DFMA R36, -R36, R40, 1 ;  /* 0x3ff000002424742b */ /* 0x000fd00000000128 */
[----:B------:R-:W-:-:S08]  /*12d0*/  DFMA R36, R36, R36, R36 ;  /* 0x000000242424722b */ /* 0x000fd00000000024 */
[----:B------:R-:W-:Y:S01]  /*12e0*/  DFMA R38, R40, R36, R40 ;  /* 0x000000242826722b */ /* 0x000fe20000000028 */
[----:B------:R-:W-:Y:S10]  /*12f0*/  BRA `(.L_x_14) ;  /* 0x00000000002c7947 */ /* 0x000ff40003800000 */
.L_x_15:
[----:B------:R-:W-:-:S06]  /*1300*/  DMUL R36, R36, 8.11296384146066816958e+31 ;  /* 0x4690000024247828 */ /* 0x000fcc0000000000 */
[----:B------:R-:W0:Y:S02]  /*1310*/  MUFU.RCP64H R41, R37 ;  /* 0x0000002500297308 */ /* 0x000e240000001800 */
[----:B0-----:R-:W-:-:S08]  /*1320*/  DFMA R38, -R36, R40, 1 ;  /* 0x3ff000002426742b */ /* 0x001fd00000000128 */
[----:B------:R-:W-:-:S08]  /*1330*/  DFMA R38, R38, R38, R38 ;  /* 0x000000262626722b */ /* 0x000fd00000000026 */
[----:B------:R-:W-:-:S08]  /*1340*/  DFMA R38, R40, R38, R40 ;  /* 0x000000262826722b */ /* 0x000fd00000000028 */
[----:B------:R-:W-:-:S08]  /*1350*/  DFMA R40, -R36, R38, 1 ;  /* 0x3ff000002428742b */ /* 0x000fd00000000126 */
[----:B------:R-:W-:-:S08]  /*1360*/  DFMA R38, R38, R40, R38 ;  /* 0x000000282626722b */ /* 0x000fd00000000026 */
[----:B------:R-:W-:Y:S01]  /*1370*/  DMUL R38, R38, 8.11296384146066816958e+31 ;  /* 0x4690000026267828 */ /* 0x000fe20000000000 */
[----:B------:R-:W-:Y:S10]  /*1380*/  BRA `(.L_x_14) ;  /* 0x0000000000087947 */ /* 0x000ff40003800000 */
.L_x_13:
[----:B------:R-:W-:Y:S01]  /*1390*/  LOP3.LUT R39, R37, 0x80000, RZ, 0xfc, !PT ;  /* 0x0008000025277812 */ /* 0x000fe200078efcff */
[----:B------:R-:W-:-:S07]  /*13a0*/  IMAD.MOV.U32 R38, RZ, RZ, R36 ;  /* 0x000000ffff267224 */ /* 0x000fce00078e0024 */
.L_x_14:
[----:B------:R-:W-:Y:S05]  /*13b0*/  BSYNC.RECONVERGENT B2 ;  /* 0x0000000000027941 */ /* 0x000fea0003800200 */
.L_x_12:
[----:B------:R-:W-:Y:S02]  /*13c0*/  IMAD.MOV.U32 R36, RZ, RZ, R0 ;  /* 0x000000ffff247224 */ /* 0x000fe400078e0000 */
[----:B------:R-:W-:-:S04]  /*13d0*/  IMAD.MOV.U32 R37, RZ, RZ, 0x0 ;  /* 0x00000000ff257424 */ /* 0x000fc800078e00ff */
[----:B------:R-:W-:Y:S05]  /*13e0*/  RET.REL.NODEC R36 `(_Z31rayIntersectsAnyTrianglesKernel7Point3DPS_P8TriangleiPb) ;  /* 0xffffffec24047950 */ /* 0x000fea0003c3ffff */
.L_x_16:
[----:B------:R-:W-:-:S00]  /*13f0*/  BRA `(.L_x_16) ;  /* 0xfffffffc00fc7947 */ /* 0x000fc0000383ffff */
[----:B------:R-:W-:-:S00]  /*1400*/  NOP ;  /* 0x0000000000007918 */ /* 0x000fc00000000000 */
[----:B------:R-:W-:-:S00]  /*1410*/  NOP ;  /* 0x0000000000007918 */ /* 0x000fc00000000000 */
[----:B------:R-:W-:-:S00]  /*1420*/  NOP ;  /* 0x0000000000007918 */ /* 0x000fc00000000000 */
[----:B------:R-:W-:-:S00]  /*1430*/  NOP ;  /* 0x0000000000007918 */ /* 0x000fc00000000000 */
[----:B------:R-:W-:-:S00]  /*1440*/  NOP ;  /* 0x0000000000007918 */ /* 0x000fc00000000000 */
[----:B------:R-:W-:-:S00]  /*1450*/  NOP ;  /* 0x0000000000007918 */ /* 0x000fc00000000000 */
[----:B------:R-:W-:-:S00]  /*1460*/  NOP ;  /* 0x0000000000007918 */ /* 0x000fc00000000000 */
[----:B------:R-:W-:-:S00]  /*1470*/  NOP ;  /* 0x0000000000007918 */ /* 0x000fc00000000000 */
.L_x_17:


//--------------------- .nv.shared.reserved.0     --------------------------
	.section	.nv.shared.reserved.0,"aw",@nobits
	.weak		__nv_reservedSMEM_offset_0_alias
	.size		__nv_reservedSMEM_offset_0_alias, 0, 64
	.other		__nv_reservedSMEM_offset_0_alias,@"STO_CUDA_RESERVED_SHARED STV_DEFAULT"
__nv_reservedSMEM_offset_0_alias:
	.zero		0
	.zero		64


//--------------------- .nv.constant0._Z31rayIntersectsAnyTrianglesKernel7Point3DPS_P8TriangleiPb --------------------------
	.section	.nv.constant0._Z31rayIntersectsAnyTrianglesKernel7Point3DPS_P8TriangleiPb,"a",@progbits
	.sectionflags	@""
	.align	4
.nv.constant0._Z31rayIntersectsAnyTrianglesKernel7Point3DPS_P8TriangleiPb:
	.zero		952


//--------------------- SYMBOLS --------------------------

	.type		.nv.reservedSmem.offset0,@object
	.size		.nv.reservedSmem.offset0,0x4
